	.headerflags	@"EF_CUDA_TEXMODE_UNIFIED EF_CUDA_64BIT_ADDRESS EF_CUDA_SM86 EF_CUDA_VIRTUAL_SM(EF_CUDA_SM86)"
	.elftype	@"ET_EXEC"


//--------------------- .nv.info                  --------------------------
	.section	.nv.info,"",@"SHT_CUDA_INFO"
	.align	4


	//----- nvinfo : EIATTR_REGCOUNT
	.align		4
        /*0000*/ 	.byte	0x04, 0x2f
        /*0002*/ 	.short	(.L_1 - .L_0)
	.align		4
.L_0:
        /*0004*/ 	.word	index@(triton_poi_fused__to_copy_13)
        /*0008*/ 	.word	0x00000008


	//----- nvinfo : EIATTR_MIN_STACK_SIZE
	.align		4
.L_1:
        /*000c*/ 	.byte	0x04, 0x12
        /*000e*/ 	.short	(.L_3 - .L_2)
	.align		4
.L_2:
        /*0010*/ 	.word	index@(triton_poi_fused__to_copy_13)
        /*0014*/ 	.word	0x00000000


	//----- nvinfo : EIATTR_FRAME_SIZE
	.align		4
.L_3:
        /*0018*/ 	.byte	0x04, 0x11
        /*001a*/ 	.short	(.L_5 - .L_4)
	.align		4
.L_4:
        /*001c*/ 	.word	index@(triton_poi_fused__to_copy_13)
        /*0020*/ 	.word	0x00000000


	//----- nvinfo : EIATTR_MIN_STACK_SIZE
	.align		4
.L_5:
        /*0024*/ 	.byte	0x04, 0x12
        /*0026*/ 	.short	(.L_7 - .L_6)
	.align		4
.L_6:
        /*0028*/ 	.word	index@(triton_poi_fused__to_copy_13)
        /*002c*/ 	.word	0x00000000
.L_7:


//--------------------- .nv.info.triton_poi_fused__to_copy_13 --------------------------
	.section	.nv.info.triton_poi_fused__to_copy_13,"",@"SHT_CUDA_INFO"
	.sectionflags	@""
	.align	4


	//----- nvinfo : EIATTR_CUDA_API_VERSION
	.align		4
        /*0000*/ 	.byte	0x04, 0x37
        /*0002*/ 	.short	(.L_9 - .L_8)
.L_8:
        /*0004*/ 	.word	0x0000007c


	//----- nvinfo : EIATTR_SW2861232_WAR
	.align		4
.L_9:
        /*0008*/ 	.byte	0x01, 0x35
	.zero		2


	//----- nvinfo : EIATTR_PARAM_CBANK
	.align		4
        /*000c*/ 	.byte	0x04, 0x0a
        /*000e*/ 	.short	(.L_11 - .L_10)
	.align		4
.L_10:
        /*0010*/ 	.word	index@(.nv.constant0.triton_poi_fused__to_copy_13)
        /*0014*/ 	.short	0x0160
        /*0016*/ 	.short	0x0020


	//----- nvinfo : EIATTR_CBANK_PARAM_SIZE
	.align		4
.L_11:
        /*0018*/ 	.byte	0x03, 0x19
        /*001a*/ 	.short	0x0020


	//----- nvinfo : EIATTR_KPARAM_INFO
	.align		4
        /*001c*/ 	.byte	0x04, 0x17
        /*001e*/ 	.short	(.L_13 - .L_12)
.L_12:
        /*0020*/ 	.word	0x00000000
        /*0024*/ 	.short	0x0003
        /*0026*/ 	.short	0x0018
        /*0028*/ 	.byte	0x00, 0xf4, 0x21, 0x00


	//----- nvinfo : EIATTR_KPARAM_INFO
	.align		4
.L_13:
        /*002c*/ 	.byte	0x04, 0x17
        /*002e*/ 	.short	(.L_15 - .L_14)
.L_14:
        /*0030*/ 	.word	0x00000000
        /*0034*/ 	.short	0x0002
        /*0036*/ 	.short	0x0010
        /*0038*/ 	.byte	0x00, 0xf0, 0x11, 0x00


	//----- nvinfo : EIATTR_KPARAM_INFO
	.align		4
.L_15:
        /*003c*/ 	.byte	0x04, 0x17
        /*003e*/ 	.short	(.L_17 - .L_16)
.L_16:
        /*0040*/ 	.word	0x00000000
        /*0044*/ 	.short	0x0001
        /*0046*/ 	.short	0x0008
        /*0048*/ 	.byte	0x00, 0xf4, 0x21, 0x00


	//----- nvinfo : EIATTR_KPARAM_INFO
	.align		4
.L_17:
        /*004c*/ 	.byte	0x04, 0x17
        /*004e*/ 	.short	(.L_19 - .L_18)
.L_18:
        /*0050*/ 	.word	0x00000000
        /*0054*/ 	.short	0x0000
        /*0056*/ 	.short	0x0000
        /*0058*/ 	.byte	0x00, 0xf4, 0x21, 0x00


	//----- nvinfo : EIATTR_MAXREG_COUNT
	.align		4
.L_19:
        /*005c*/ 	.byte	0x03, 0x1b
        /*005e*/ 	.short	0x00ff


	//----- nvinfo : EIATTR_EXIT_INSTR_OFFSETS
	.align		4
        /*0060*/ 	.byte	0x04, 0x1c
        /*0062*/ 	.short	(.L_21 - .L_20)


	//   ....[0]....
.L_20:
        /*0064*/ 	.word	0x000000f0


	//   ....[1]....
        /*0068*/ 	.word	0x00000130


	//----- nvinfo : EIATTR_REQNTID
	.align		4
.L_21:
        /*006c*/ 	.byte	0x04, 0x10
        /*006e*/ 	.short	(.L_23 - .L_22)
.L_22:
        /*0070*/ 	.word	0x00000080
        /*0074*/ 	.word	0x00000001
        /*0078*/ 	.word	0x00000001


	//----- nvinfo : EIATTR_CRS_STACK_SIZE
	.align		4
.L_23:
        /*007c*/ 	.byte	0x04, 0x1e
        /*007e*/ 	.short	(.L_25 - .L_24)
.L_24:
        /*0080*/ 	.word	0x00000000
.L_25:


//--------------------- .nv.callgraph             --------------------------
	.section	.nv.callgraph,"",@"SHT_CUDA_CALLGRAPH"
	.align	4
	.sectionentsize	8
	.align		4
        /*0000*/ 	.word	0x00000000
	.align		4
        /*0004*/ 	.word	0xffffffff
	.align		4
        /*0008*/ 	.word	0x00000000
	.align		4
        /*000c*/ 	.word	0xfffffffe
	.align		4
        /*0010*/ 	.word	0x00000000
	.align		4
        /*0014*/ 	.word	0xfffffffd
	.align		4
        /*0018*/ 	.word	0x00000000
	.align		4
        /*001c*/ 	.word	0xfffffffc


//--------------------- .nv.rel.action            --------------------------
	.section	.nv.rel.action,"",@"SHT_CUDA_RELOCINFO"
	.align	8
	.sectionentsize	8
        /*0000*/ 	.byte	0x73, 0x00, 0x00, 0x00, 0x00, 0x00, 0x00, 0x00, 0x00, 0x00, 0x00, 0x11, 0x25, 0x00, 0x05, 0x36


//--------------------- .nv.constant0.triton_poi_fused__to_copy_13 --------------------------
	.section	.nv.constant0.triton_poi_fused__to_copy_13,"a",@progbits
	.sectionflags	@""
	.align	4
.nv.constant0.triton_poi_fused__to_copy_13:
	.zero		384


//--------------------- .text.triton_poi_fused__to_copy_13 --------------------------
	.section	.text.triton_poi_fused__to_copy_13,"ax",@progbits
	.sectioninfo	@"SHI_REGISTERS=8"
	.align	128
        .global         triton_poi_fused__to_copy_13
        .type           triton_poi_fused__to_copy_13,@function
        .size           triton_poi_fused__to_copy_13,(.L_x_3 - triton_poi_fused__to_copy_13)
        .other          triton_poi_fused__to_copy_13,@"STO_CUDA_ENTRY STV_DEFAULT"
triton_poi_fused__to_copy_13:
.text.triton_poi_fused__to_copy_13:
[----:B------:R-:W-:Y:S02]  /*0000*/  IMAD.MOV.U32 R1, RZ, RZ, c[0x0][0x28] ;  /* 0x00000a00ff017624 */ /* 0x000fe400078e00ff */
[----:B------:R-:W0:Y:S01]  /*0010*/  S2R R0, SR_TID.X ;  /* 0x0000000000007919 */ /* 0x000e220000002100 */
[----:B------:R-:W-:Y:S01]  /*0020*/  ULDC.64 UR4, c[0x0][0x118] ;  /* 0x0000460000047ab9 */ /* 0x000fe20000000a00 */
[----:B------:R-:W-:Y:S01]  /*0030*/  BSSY B0, `(.L_x_0) ;  /* 0x000000b000007945 */ /* 0x000fe20003800000 */
[----:B------:R-:W-:Y:S01]  /*0040*/  IMAD.MOV.U32 R5, RZ, RZ, 0x2 ;  /* 0x00000002ff057424 */ /* 0x000fe200078e00ff */
[----:B------:R-:W1:Y:S01]  /*0050*/  S2R R3, SR_CTAID.X ;  /* 0x0000000000037919 */ /* 0x000e620000002500 */
[----:B------:R-:W-:Y:S02]  /*0060*/  MOV R2, RZ ;  /* 0x000000ff00027202 */ /* 0x000fe40000000f00 */
[----:B0-----:R-:W-:-:S04]  /*0070*/  LOP3.LUT R0, R0, 0x7f, RZ, 0xc0, !PT ;  /* 0x0000007f00007812 */ /* 0x001fc800078ec0ff */
[----:B-1----:R-:W-:-:S04]  /*0080*/  LEA R0, R3, R0, 0x7 ;  /* 0x0000000003007211 */ /* 0x002fc800078e38ff */
[----:B------:R-:W-:-:S13]  /*0090*/  ISETP.GE.AND P0, PT, R0, 0xc00, PT ;  /* 0x00000c000000780c */ /* 0x000fda0003f06270 */
[----:B------:R-:W-:Y:S05]  /*00a0*/  @P0 BRA `(.L_x_1) ;  /* 0x0000003000000947 */ /* 0x000fea0003800000 */
[----:B------:R-:W-:-:S04]  /*00b0*/  IMAD.MOV.U32 R3, RZ, RZ, 0x4 ;  /* 0x00000004ff037424 */ /* 0x000fc800078e00ff */
[----:B------:R-:W-:-:S06]  /*00c0*/  IMAD.WIDE R2, R0, R3, c[0x0][0x160] ;  /* 0x0000580000027625 */ /* 0x000fcc00078e0203 */
[----:B------:R0:W5:Y:S02]  /*00d0*/  LDG.E R2, [R2.64] ;  /* 0x0000000402027981 */ /* 0x000164000c1e1900 */
.L_x_1:
[----:B------:R-:W-:Y:S05]  /*00e0*/  BSYNC B0 ;  /* 0x0000000000007941 */ /* 0x000fea0003800000 */
.L_x_0:
[----:B------:R-:W-:Y:S05]  /*00f0*/  @P0 EXIT ;  /* 0x000000000000094d */ /* 0x000fea0003800000 */
[----:B-----5:R-:W-:Y:S01]  /*0100*/  F2FP.BF16.PACK_AB R4, RZ, R2 ;  /* 0x00000002ff04723e */ /* 0x020fe200000010ff */
[----:B0-----:R-:W-:-:S05]  /*0110*/  IMAD.WIDE R2, R0, R5, c[0x0][0x168] ;  /* 0x00005a0000027625 */ /* 0x001fca00078e0205 */
[----:B------:R-:W-:Y:S01]  /*0120*/  STG.E.U16 [R2.64], R4 ;  /* 0x0000000402007986 */ /* 0x000fe2000c101504 */
[----:B------:R-:W-:Y:S05]  /*0130*/  EXIT ;  /* 0x000000000000794d */ /* 0x000fea0003800000 */
.L_x_2:
[----:B------:R-:W-:-:S00]  /*0140*/  BRA `(.L_x_2) ;  /* 0xfffffff000007947 */ /* 0x000fc0000383ffff */
[----:B------:R-:W-:-:S00]  /*0150*/  NOP ;  /* 0x0000000000007918 */ /* 0x000fc00000000000 */
        /* <DEDUP_REMOVED lines=10> */
.L_x_3:
